//
// Generated by NVIDIA NVVM Compiler
//
// Compiler Build ID: CL-36424714
// Cuda compilation tools, release 13.0, V13.0.88
// Based on NVVM 20.0.0
//

.version 9.0
.target sm_100
.address_size 64

	// .globl	_Z3addiPiS_

.visible .entry _Z3addiPiS_(
	.param .u32 _Z3addiPiS__param_0,
	.param .u64 .ptr .align 1 _Z3addiPiS__param_1,
	.param .u64 .ptr .align 1 _Z3addiPiS__param_2
)
{
	.reg .pred 	%p<7>;
	.reg .b32 	%r<46>;
	.reg .b64 	%rd<18>;

	ld.param.u32 	%r12, [_Z3addiPiS__param_0];
	ld.param.u64 	%rd3, [_Z3addiPiS__param_1];
	ld.param.u64 	%rd4, [_Z3addiPiS__param_2];
	cvta.to.global.u64 	%rd1, %rd4;
	cvta.to.global.u64 	%rd2, %rd3;
	mov.u32 	%r13, %ctaid.x;
	mov.u32 	%r14, %ntid.x;
	mov.u32 	%r15, %tid.x;
	mad.lo.s32 	%r44, %r13, %r14, %r15;
	mov.u32 	%r16, %nctaid.x;
	mul.lo.s32 	%r2, %r14, %r16;
	setp.ge.s32 	%p1, %r44, %r12;
	@%p1 bra 	$L__BB0_7;
	add.s32 	%r17, %r44, %r2;
	max.s32 	%r18, %r12, %r17;
	setp.lt.s32 	%p2, %r17, %r12;
	selp.u32 	%r19, 1, 0, %p2;
	add.s32 	%r20, %r17, %r19;
	sub.s32 	%r21, %r18, %r20;
	div.u32 	%r22, %r21, %r2;
	add.s32 	%r3, %r22, %r19;
	and.b32  	%r23, %r3, 3;
	setp.eq.s32 	%p3, %r23, 3;
	@%p3 bra 	$L__BB0_4;
	add.s32 	%r24, %r3, 1;
	and.b32  	%r25, %r24, 3;
	neg.s32 	%r42, %r25;
$L__BB0_3:
	.pragma "nounroll";
	mul.wide.s32 	%rd5, %r44, 4;
	add.s64 	%rd6, %rd1, %rd5;
	add.s64 	%rd7, %rd2, %rd5;
	ld.global.u32 	%r26, [%rd7];
	ld.global.u32 	%r27, [%rd6];
	add.s32 	%r28, %r27, %r26;
	st.global.u32 	[%rd6], %r28;
	add.s32 	%r44, %r44, %r2;
	add.s32 	%r42, %r42, 1;
	setp.ne.s32 	%p4, %r42, 0;
	@%p4 bra 	$L__BB0_3;
$L__BB0_4:
	setp.lt.u32 	%p5, %r3, 3;
	@%p5 bra 	$L__BB0_7;
	mul.wide.s32 	%rd11, %r2, 4;
	shl.b32 	%r41, %r2, 2;
$L__BB0_6:
	mul.wide.s32 	%rd8, %r44, 4;
	add.s64 	%rd9, %rd2, %rd8;
	ld.global.u32 	%r29, [%rd9];
	add.s64 	%rd10, %rd1, %rd8;
	ld.global.u32 	%r30, [%rd10];
	add.s32 	%r31, %r30, %r29;
	st.global.u32 	[%rd10], %r31;
	add.s64 	%rd12, %rd9, %rd11;
	ld.global.u32 	%r32, [%rd12];
	add.s64 	%rd13, %rd10, %rd11;
	ld.global.u32 	%r33, [%rd13];
	add.s32 	%r34, %r33, %r32;
	st.global.u32 	[%rd13], %r34;
	add.s64 	%rd14, %rd12, %rd11;
	ld.global.u32 	%r35, [%rd14];
	add.s64 	%rd15, %rd13, %rd11;
	ld.global.u32 	%r36, [%rd15];
	add.s32 	%r37, %r36, %r35;
	st.global.u32 	[%rd15], %r37;
	add.s64 	%rd16, %rd14, %rd11;
	ld.global.u32 	%r38, [%rd16];
	add.s64 	%rd17, %rd15, %rd11;
	ld.global.u32 	%r39, [%rd17];
	add.s32 	%r40, %r39, %r38;
	st.global.u32 	[%rd17], %r40;
	add.s32 	%r44, %r41, %r44;
	setp.lt.s32 	%p6, %r44, %r12;
	@%p6 bra 	$L__BB0_6;
$L__BB0_7:
	ret;

}


// ===== COMPILED SASS (sm_100) =====

	.target	sm_100

	.elftype	@"ET_EXEC"


//--------------------- .note.nv.tkinfo           --------------------------
	.section	.note.nv.tkinfo,"",@"SHT_NOTE"
	.sectionflags	@"SHF_NOTE_NV_TKINFO"
	.tkinfo
        /*0018*/ 	.word	0x00000002
        /*0030*/ 	.string	""
        /*0030*/ 	.string	"ptxas"
        /*0030*/ 	.string	"Cuda compilation tools, release 13.0, V13.0.88"
        /*0030*/ 	.string	"Build cuda_13.0.r13.0/compiler.36424714_0"
        /*0030*/ 	.string	"-arch sm_100 -m 64 "



//--------------------- .note.nv.cuinfo           --------------------------
	.section	.note.nv.cuinfo,"",@"SHT_NOTE"
	.sectionflags	@"SHF_NOTE_NV_CUINFO"
        /*0018*/ 	.short	0x0002
        /*001a*/ 	.short	0x0064
        /*001c*/ 	.short	0x0082
	.zero		2


//--------------------- .nv.info                  --------------------------
	.section	.nv.info,"",@"SHT_CUDA_INFO"
	.align	4


	//----- nvinfo : EIATTR_REGCOUNT
	.align		4
        /*0000*/ 	.byte	0x04, 0x2f
        /*0002*/ 	.short	(.L_1 - .L_0)
	.align		4
.L_0:
        /*0004*/ 	.word	index@(_Z3addiPiS_)
        /*0008*/ 	.word	0x00000018


	//----- nvinfo : EIATTR_FRAME_SIZE
	.align		4
.L_1:
        /*000c*/ 	.byte	0x04, 0x11
        /*000e*/ 	.short	(.L_3 - .L_2)
	.align		4
.L_2:
        /*0010*/ 	.word	index@(_Z3addiPiS_)
        /*0014*/ 	.word	0x00000000


	//----- nvinfo : EIATTR_MIN_STACK_SIZE
	.align		4
.L_3:
        /*0018*/ 	.byte	0x04, 0x12
        /*001a*/ 	.short	(.L_5 - .L_4)
	.align		4
.L_4:
        /*001c*/ 	.word	index@(_Z3addiPiS_)
        /*0020*/ 	.word	0x00000000
.L_5:


//--------------------- .nv.compat                --------------------------
	.section	.nv.compat,"",@"SHT_CUDA_COMPAT_INFO"
	.align	4
        /*0000*/ 	.byte	0x02, 0x09, 0x00, 0x00, 0x02, 0x02, 0x01, 0x00, 0x02, 0x05, 0x05, 0x00, 0x03, 0x07, 0x01, 0x01
        /*0010*/ 	.byte	0x02, 0x03, 0x00, 0x00, 0x02, 0x06, 0x01, 0x00, 0x04, 0x0b, 0x08, 0x00, 0x09, 0x00, 0x00, 0x00
        /*0020*/ 	.byte	0x00, 0x00, 0x00, 0x00


//--------------------- .nv.info._Z3addiPiS_      --------------------------
	.section	.nv.info._Z3addiPiS_,"",@"SHT_CUDA_INFO"
	.sectionflags	@""
	.align	4


	//----- nvinfo : EIATTR_CUDA_API_VERSION
	.align		4
        /*0000*/ 	.byte	0x04, 0x37
        /*0002*/ 	.short	(.L_7 - .L_6)
.L_6:
        /*0004*/ 	.word	0x00000082


	//----- nvinfo : EIATTR_KPARAM_INFO
	.align		4
.L_7:
        /*0008*/ 	.byte	0x04, 0x17
        /*000a*/ 	.short	(.L_9 - .L_8)
.L_8:
        /*000c*/ 	.word	0x00000000
        /*0010*/ 	.short	0x0002
        /*0012*/ 	.short	0x0010
        /*0014*/ 	.byte	0x00, 0xf5, 0x21, 0x00


	//----- nvinfo : EIATTR_KPARAM_INFO
	.align		4
.L_9:
        /*0018*/ 	.byte	0x04, 0x17
        /*001a*/ 	.short	(.L_11 - .L_10)
.L_10:
        /*001c*/ 	.word	0x00000000
        /*0020*/ 	.short	0x0001
        /*0022*/ 	.short	0x0008
        /*0024*/ 	.byte	0x00, 0xf5, 0x21, 0x00


	//----- nvinfo : EIATTR_KPARAM_INFO
	.align		4
.L_11:
        /*0028*/ 	.byte	0x04, 0x17
        /*002a*/ 	.short	(.L_13 - .L_12)
.L_12:
        /*002c*/ 	.word	0x00000000
        /*0030*/ 	.short	0x0000
        /*0032*/ 	.short	0x0000
        /*0034*/ 	.byte	0x00, 0xf0, 0x11, 0x00


	//----- nvinfo : EIATTR_SPARSE_MMA_MASK
	.align		4
.L_13:
        /*0038*/ 	.byte	0x03, 0x50
        /*003a*/ 	.short	0x0000


	//----- nvinfo : EIATTR_MAXREG_COUNT
	.align		4
        /*003c*/ 	.byte	0x03, 0x1b
        /*003e*/ 	.short	0x00ff


	//----- nvinfo : EIATTR_MERCURY_ISA_VERSION
	.align		4
        /*0040*/ 	.byte	0x03, 0x5f
        /*0042*/ 	.short	0x0101


	//----- nvinfo : EIATTR_VRC_CTA_INIT_COUNT
	.align		4
        /*0044*/ 	.byte	0x02, 0x4a
	.zero		1
	.zero		1


	//----- nvinfo : EIATTR_EXIT_INSTR_OFFSETS
	.align		4
        /*0048*/ 	.byte	0x04, 0x1c
        /*004a*/ 	.short	(.L_15 - .L_14)


	//   ....[0]....
.L_14:
        /*004c*/ 	.word	0x00000090


	//   ....[1]....
        /*0050*/ 	.word	0x00000380


	//   ....[2]....
        /*0054*/ 	.word	0x00000560


	//----- nvinfo : EIATTR_CRS_STACK_SIZE
	.align		4
.L_15:
        /*0058*/ 	.byte	0x04, 0x1e
        /*005a*/ 	.short	(.L_17 - .L_16)
.L_16:
        /*005c*/ 	.word	0x00000000


	//----- nvinfo : EIATTR_CBANK_PARAM_SIZE
	.align		4
.L_17:
        /*0060*/ 	.byte	0x03, 0x19
        /*0062*/ 	.short	0x0018


	//----- nvinfo : EIATTR_PARAM_CBANK
	.align		4
        /*0064*/ 	.byte	0x04, 0x0a
        /*0066*/ 	.short	(.L_19 - .L_18)
	.align		4
.L_18:
        /*0068*/ 	.word	index@(.nv.constant0._Z3addiPiS_)
        /*006c*/ 	.short	0x0380
        /*006e*/ 	.short	0x0018


	//----- nvinfo : EIATTR_SW_WAR
	.align		4
.L_19:
        /*0070*/ 	.byte	0x04, 0x36
        /*0072*/ 	.short	(.L_21 - .L_20)
.L_20:
        /*0074*/ 	.word	0x00000008
.L_21:


//--------------------- .nv.callgraph             --------------------------
	.section	.nv.callgraph,"",@"SHT_CUDA_CALLGRAPH"
	.align	4
	.sectionentsize	8
	.align		4
        /*0000*/ 	.word	0x00000000
	.align		4
        /*0004*/ 	.word	0xffffffff
	.align		4
        /*0008*/ 	.word	0x00000000
	.align		4
        /*000c*/ 	.word	0xfffffffe
	.align		4
        /*0010*/ 	.word	0x00000000
	.align		4
        /*0014*/ 	.word	0xfffffffd
	.align		4
        /*0018*/ 	.word	0x00000000
	.align		4
        /*001c*/ 	.word	0xfffffffc


//--------------------- .text._Z3addiPiS_         --------------------------
	.section	.text._Z3addiPiS_,"ax",@progbits
	.align	128
        .global         _Z3addiPiS_
        .type           _Z3addiPiS_,@function
        .size           _Z3addiPiS_,(.L_x_5 - _Z3addiPiS_)
        .other          _Z3addiPiS_,@"STO_CUDA_ENTRY STV_DEFAULT"
_Z3addiPiS_:
.text._Z3addiPiS_:
[----:B------:R-:W-:Y:S01]  /*0000*/  LDC R1, c[0x0][0x37c] ;  /* 0x0000df00ff017b82 */ /* 0x000fe20000000800 */
[----:B------:R-:W0:Y:S07]  /*0010*/  S2R R3, SR_TID.X ;  /* 0x0000000000037919 */ /* 0x000e2e0000002100 */
[----:B------:R-:W0:Y:S01]  /*0020*/  S2UR UR4, SR_CTAID.X ;  /* 0x00000000000479c3 */ /* 0x000e220000002500 */
[----:B------:R-:W1:Y:S07]  /*0030*/  LDCU UR6, c[0x0][0x380] ;  /* 0x00007000ff0677ac */ /* 0x000e6e0008000800 */
[----:B------:R-:W0:Y:S01]  /*0040*/  LDC R0, c[0x0][0x360] ;  /* 0x0000d800ff007b82 */ /* 0x000e220000000800 */
[----:B------:R-:W2:Y:S01]  /*0050*/  LDCU UR5, c[0x0][0x370] ;  /* 0x00006e00ff0577ac */ /* 0x000ea20008000800 */
[----:B0-----:R-:W-:-:S02]  /*0060*/  IMAD R3, R0, UR4, R3 ;  /* 0x0000000400037c24 */ /* 0x001fc4000f8e0203 */
[----:B--2---:R-:W-:-:S03]  /*0070*/  IMAD R0, R0, UR5, RZ ;  /* 0x0000000500007c24 */ /* 0x004fc6000f8e02ff */
[----:B-1----:R-:W-:-:S13]  /*0080*/  ISETP.GE.AND P0, PT, R3, UR6, PT ;  /* 0x0000000603007c0c */ /* 0x002fda000bf06270 */
[----:B------:R-:W-:Y:S05]  /*0090*/  @P0 EXIT ;  /* 0x000000000000094d */ /* 0x000fea0003800000 */
[----:B------:R-:W0:Y:S01]  /*00a0*/  I2F.U32.RP R8, R0 ;  /* 0x0000000000087306 */ /* 0x000e220000209000 */
[C---:B------:R-:W-:Y:S01]  /*00b0*/  IMAD.IADD R2, R0.reuse, 0x1, R3 ;  /* 0x0000000100027824 */ /* 0x040fe200078e0203 */
[----:B------:R-:W-:Y:S01]  /*00c0*/  IADD3 R9, PT, PT, RZ, -R0, RZ ;  /* 0x80000000ff097210 */ /* 0x000fe20007ffe0ff */
[----:B------:R-:W1:Y:S01]  /*00d0*/  LDCU.64 UR4, c[0x0][0x358] ;  /* 0x00006b00ff0477ac */ /* 0x000e620008000a00 */
[----:B------:R-:W-:Y:S01]  /*00e0*/  ISETP.NE.U32.AND P2, PT, R0, RZ, PT ;  /* 0x000000ff0000720c */ /* 0x000fe20003f45070 */
[----:B------:R-:W-:Y:S01]  /*00f0*/  BSSY.RECONVERGENT B0, `(.L_x_0) ;  /* 0x0000028000007945 */ /* 0x000fe20003800200 */
[C---:B------:R-:W-:Y:S02]  /*0100*/  ISETP.GE.AND P0, PT, R2.reuse, UR6, PT ;  /* 0x0000000602007c0c */ /* 0x040fe4000bf06270 */
[----:B------:R-:W-:Y:S02]  /*0110*/  VIMNMX R7, PT, PT, R2, UR6, !PT ;  /* 0x0000000602077c48 */ /* 0x000fe4000ffe0100 */
[----:B------:R-:W-:-:S04]  /*0120*/  SEL R6, RZ, 0x1, P0 ;  /* 0x00000001ff067807 */ /* 0x000fc80000000000 */
[----:B------:R-:W-:Y:S01]  /*0130*/  IADD3 R7, PT, PT, R7, -R2, -R6 ;  /* 0x8000000207077210 */ /* 0x000fe20007ffe806 */
[----:B0-----:R-:W0:Y:S02]  /*0140*/  MUFU.RCP R8, R8 ;  /* 0x0000000800087308 */ /* 0x001e240000001000 */
[----:B0-----:R-:W-:-:S06]  /*0150*/  IADD3 R4, PT, PT, R8, 0xffffffe, RZ ;  /* 0x0ffffffe08047810 */ /* 0x001fcc0007ffe0ff */
[----:B------:R0:W2:Y:S02]  /*0160*/  F2I.FTZ.U32.TRUNC.NTZ R5, R4 ;  /* 0x0000000400057305 */ /* 0x0000a4000021f000 */
[----:B0-----:R-:W-:Y:S02]  /*0170*/  HFMA2 R4, -RZ, RZ, 0, 0 ;  /* 0x00000000ff047431 */ /* 0x001fe400000001ff */
[----:B--2---:R-:W-:-:S04]  /*0180*/  IMAD R9, R9, R5, RZ ;  /* 0x0000000509097224 */ /* 0x004fc800078e02ff */
[----:B------:R-:W-:-:S06]  /*0190*/  IMAD.HI.U32 R8, R5, R9, R4 ;  /* 0x0000000905087227 */ /* 0x000fcc00078e0004 */
[----:B------:R-:W-:-:S04]  /*01a0*/  IMAD.HI.U32 R5, R8, R7, RZ ;  /* 0x0000000708057227 */ /* 0x000fc800078e00ff */
[----:B------:R-:W-:-:S04]  /*01b0*/  IMAD.MOV R2, RZ, RZ, -R5 ;  /* 0x000000ffff027224 */ /* 0x000fc800078e0a05 */
[----:B------:R-:W-:-:S05]  /*01c0*/  IMAD R7, R0, R2, R7 ;  /* 0x0000000200077224 */ /* 0x000fca00078e0207 */
[----:B------:R-:W-:-:S13]  /*01d0*/  ISETP.GE.U32.AND P0, PT, R7, R0, PT ;  /* 0x000000000700720c */ /* 0x000fda0003f06070 */
[----:B------:R-:W-:Y:S01]  /*01e0*/  @P0 IADD3 R7, PT, PT, -R0, R7, RZ ;  /* 0x0000000700070210 */ /* 0x000fe20007ffe1ff */
[----:B------:R-:W-:-:S03]  /*01f0*/  @P0 VIADD R5, R5, 0x1 ;  /* 0x0000000105050836 */ /* 0x000fc60000000000 */
[----:B------:R-:W-:-:S13]  /*0200*/  ISETP.GE.U32.AND P1, PT, R7, R0, PT ;  /* 0x000000000700720c */ /* 0x000fda0003f26070 */
[----:B------:R-:W-:Y:S02]  /*0210*/  @P1 IADD3 R5, PT, PT, R5, 0x1, RZ ;  /* 0x0000000105051810 */ /* 0x000fe40007ffe0ff */
[----:B------:R-:W-:-:S05]  /*0220*/  @!P2 LOP3.LUT R5, RZ, R0, RZ, 0x33, !PT ;  /* 0x00000000ff05a212 */ /* 0x000fca00078e33ff */
[----:B------:R-:W-:-:S05]  /*0230*/  IMAD.IADD R2, R6, 0x1, R5 ;  /* 0x0000000106027824 */ /* 0x000fca00078e0205 */
[C---:B------:R-:W-:Y:S02]  /*0240*/  LOP3.LUT R4, R2.reuse, 0x3, RZ, 0xc0, !PT ;  /* 0x0000000302047812 */ /* 0x040fe400078ec0ff */
[----:B------:R-:W-:Y:S02]  /*0250*/  ISETP.GE.U32.AND P1, PT, R2, 0x3, PT ;  /* 0x000000030200780c */ /* 0x000fe40003f26070 */
[----:B------:R-:W-:-:S13]  /*0260*/  ISETP.NE.AND P0, PT, R4, 0x3, PT ;  /* 0x000000030400780c */ /* 0x000fda0003f05270 */
[----:B-1----:R-:W-:Y:S05]  /*0270*/  @!P0 BRA `(.L_x_1) ;  /* 0x00000000003c8947 */ /* 0x002fea0003800000 */
[----:B------:R-:W0:Y:S01]  /*0280*/  LDC.64 R8, c[0x0][0x390] ;  /* 0x0000e400ff087b82 */ /* 0x000e220000000a00 */
[----:B------:R-:W-:-:S04]  /*0290*/  IADD3 R2, PT, PT, R2, 0x1, RZ ;  /* 0x0000000102027810 */ /* 0x000fc80007ffe0ff */
[----:B------:R-:W-:-:S03]  /*02a0*/  LOP3.LUT R2, R2, 0x3, RZ, 0xc0, !PT ;  /* 0x0000000302027812 */ /* 0x000fc600078ec0ff */
[----:B------:R-:W1:Y:S02]  /*02b0*/  LDC.64 R10, c[0x0][0x388] ;  /* 0x0000e200ff0a7b82 */ /* 0x000e640000000a00 */
[----:B------:R-:W-:-:S07]  /*02c0*/  IMAD.MOV R2, RZ, RZ, -R2 ;  /* 0x000000ffff027224 */ /* 0x000fce00078e0a02 */
.L_x_2:
[----:B-1----:R-:W-:-:S04]  /*02d0*/  IMAD.WIDE R6, R3, 0x4, R10 ;  /* 0x0000000403067825 */ /* 0x002fc800078e020a */
[----:B0-2---:R-:W-:Y:S02]  /*02e0*/  IMAD.WIDE R4, R3, 0x4, R8 ;  /* 0x0000000403047825 */ /* 0x005fe400078e0208 */
[----:B------:R-:W2:Y:S04]  /*02f0*/  LDG.E R6, desc[UR4][R6.64] ;  /* 0x0000000406067981 */ /* 0x000ea8000c1e1900 */
[----:B------:R-:W2:Y:S01]  /*0300*/  LDG.E R13, desc[UR4][R4.64] ;  /* 0x00000004040d7981 */ /* 0x000ea2000c1e1900 */
[----:B------:R-:W-:Y:S01]  /*0310*/  VIADD R2, R2, 0x1 ;  /* 0x0000000102027836 */ /* 0x000fe20000000000 */
[----:B------:R-:W-:-:S04]  /*0320*/  IADD3 R3, PT, PT, R0, R3, RZ ;  /* 0x0000000300037210 */ /* 0x000fc80007ffe0ff */
[----:B------:R-:W-:Y:S02]  /*0330*/  ISETP.NE.AND P0, PT, R2, RZ, PT ;  /* 0x000000ff0200720c */ /* 0x000fe40003f05270 */
[----:B--2---:R-:W-:-:S05]  /*0340*/  IADD3 R13, PT, PT, R6, R13, RZ ;  /* 0x0000000d060d7210 */ /* 0x004fca0007ffe0ff */
[----:B------:R2:W-:Y:S06]  /*0350*/  STG.E desc[UR4][R4.64], R13 ;  /* 0x0000000d04007986 */ /* 0x0005ec000c101904 */
[----:B------:R-:W-:Y:S05]  /*0360*/  @P0 BRA `(.L_x_2) ;  /* 0xfffffffc00d80947 */ /* 0x000fea000383ffff */
.L_x_1:
[----:B------:R-:W-:Y:S05]  /*0370*/  BSYNC.RECONVERGENT B0 ;  /* 0x0000000000007941 */ /* 0x000fea0003800200 */
.L_x_0:
[----:B------:R-:W-:Y:S05]  /*0380*/  @!P1 EXIT ;  /* 0x000000000000994d */ /* 0x000fea0003800000 */
.L_x_3:
[----:B-12---:R-:W0:Y:S08]  /*0390*/  LDC.64 R4, c[0x0][0x388] ;  /* 0x0000e200ff047b82 */ /* 0x006e300000000a00 */
[----:B------:R-:W1:Y:S01]  /*03a0*/  LDC.64 R6, c[0x0][0x390] ;  /* 0x0000e400ff067b82 */ /* 0x000e620000000a00 */
[----:B0-----:R-:W-:-:S05]  /*03b0*/  IMAD.WIDE R12, R3, 0x4, R4 ;  /* 0x00000004030c7825 */ /* 0x001fca00078e0204 */
[----:B------:R-:W2:Y:S01]  /*03c0*/  LDG.E R2, desc[UR4][R12.64] ;  /* 0x000000040c027981 */ /* 0x000ea2000c1e1900 */
[----:B-1----:R-:W-:-:S05]  /*03d0*/  IMAD.WIDE R14, R3, 0x4, R6 ;  /* 0x00000004030e7825 */ /* 0x002fca00078e0206 */
[----:B------:R-:W2:Y:S01]  /*03e0*/  LDG.E R5, desc[UR4][R14.64] ;  /* 0x000000040e057981 */ /* 0x000ea2000c1e1900 */
[----:B------:R-:W-:-:S04]  /*03f0*/  IMAD.WIDE R6, R0, 0x4, R14 ;  /* 0x0000000400067825 */ /* 0x000fc800078e020e */
[----:B--2---:R-:W-:Y:S02]  /*0400*/  IMAD.IADD R17, R2, 0x1, R5 ;  /* 0x0000000102117824 */ /* 0x004fe400078e0205 */
[----:B------:R-:W-:-:S03]  /*0410*/  IMAD.WIDE R4, R0, 0x4, R12 ;  /* 0x0000000400047825 */ /* 0x000fc600078e020c */
[----:B------:R0:W-:Y:S04]  /*0420*/  STG.E desc[UR4][R14.64], R17 ;  /* 0x000000110e007986 */ /* 0x0001e8000c101904 */
[----:B------:R-:W2:Y:S04]  /*0430*/  LDG.E R2, desc[UR4][R4.64] ;  /* 0x0000000404027981 */ /* 0x000ea8000c1e1900 */
[----:B------:R-:W2:Y:S01]  /*0440*/  LDG.E R9, desc[UR4][R6.64] ;  /* 0x0000000406097981 */ /* 0x000ea2000c1e1900 */
[----:B------:R-:W-:Y:S01]  /*0450*/  IMAD.WIDE R10, R0, 0x4, R6 ;  /* 0x00000004000a7825 */ /* 0x000fe200078e0206 */
[----:B--2---:R-:W-:-:S03]  /*0460*/  IADD3 R19, PT, PT, R2, R9, RZ ;  /* 0x0000000902137210 */ /* 0x004fc60007ffe0ff */
[C---:B------:R-:W-:Y:S02]  /*0470*/  IMAD.WIDE R8, R0.reuse, 0x4, R4 ;  /* 0x0000000400087825 */ /* 0x040fe400078e0204 */
[----:B------:R1:W-:Y:S04]  /*0480*/  STG.E desc[UR4][R6.64], R19 ;  /* 0x0000001306007986 */ /* 0x0003e8000c101904 */
[----:B------:R-:W2:Y:S04]  /*0490*/  LDG.E R2, desc[UR4][R8.64] ;  /* 0x0000000408027981 */ /* 0x000ea8000c1e1900 */
[----:B------:R-:W2:Y:S01]  /*04a0*/  LDG.E R13, desc[UR4][R10.64] ;  /* 0x000000040a0d7981 */ /* 0x000ea2000c1e1900 */
[----:B0-----:R-:W-:-:S04]  /*04b0*/  IMAD.WIDE R14, R0, 0x4, R10 ;  /* 0x00000004000e7825 */ /* 0x001fc800078e020a */
[----:B--2---:R-:W-:Y:S02]  /*04c0*/  IMAD.IADD R21, R2, 0x1, R13 ;  /* 0x0000000102157824 */ /* 0x004fe400078e020d */
[----:B------:R-:W-:-:S03]  /*04d0*/  IMAD.WIDE R12, R0, 0x4, R8 ;  /* 0x00000004000c7825 */ /* 0x000fc600078e0208 */
[----:B------:R1:W-:Y:S04]  /*04e0*/  STG.E desc[UR4][R10.64], R21 ;  /* 0x000000150a007986 */ /* 0x0003e8000c101904 */
[----:B------:R-:W2:Y:S04]  /*04f0*/  LDG.E R12, desc[UR4][R12.64] ;  /* 0x000000040c0c7981 */ /* 0x000ea8000c1e1900 */
[----:B------:R-:W2:Y:S01]  /*0500*/  LDG.E R5, desc[UR4][R14.64] ;  /* 0x000000040e057981 */ /* 0x000ea2000c1e1900 */
[----:B------:R-:W-:-:S05]  /*0510*/  IMAD R3, R0, 0x4, R3 ;  /* 0x0000000400037824 */ /* 0x000fca00078e0203 */
[----:B------:R-:W-:Y:S02]  /*0520*/  ISETP.GE.AND P0, PT, R3, UR6, PT ;  /* 0x0000000603007c0c */ /* 0x000fe4000bf06270 */
[----:B--2---:R-:W-:-:S05]  /*0530*/  IADD3 R5, PT, PT, R12, R5, RZ ;  /* 0x000000050c057210 */ /* 0x004fca0007ffe0ff */
[----:B------:R1:W-:Y:S06]  /*0540*/  STG.E desc[UR4][R14.64], R5 ;  /* 0x000000050e007986 */ /* 0x0003ec000c101904 */
[----:B------:R-:W-:Y:S05]  /*0550*/  @!P0 BRA `(.L_x_3) ;  /* 0xfffffffc008c8947 */ /* 0x000fea000383ffff */
[----:B------:R-:W-:Y:S05]  /*0560*/  EXIT ;  /* 0x000000000000794d */ /* 0x000fea0003800000 */
.L_x_4:
[----:B------:R-:W-:-:S00]  /*0570*/  BRA `(.L_x_4) ;  /* 0xfffffffc00fc7947 */ /* 0x000fc0000383ffff */
[----:B------:R-:W-:-:S00]  /*0580*/  NOP ;  /* 0x0000000000007918 */ /* 0x000fc00000000000 */
[----:B------:R-:W-:-:S00]  /*0590*/  NOP ;  /* 0x0000000000007918 */ /* 0x000fc00000000000 */
[----:B------:R-:W-:-:S00]  /*05a0*/  NOP ;  /* 0x0000000000007918 */ /* 0x000fc00000000000 */
[----:B------:R-:W-:-:S00]  /*05b0*/  NOP ;  /* 0x0000000000007918 */ /* 0x000fc00000000000 */
[----:B------:R-:W-:-:S00]  /*05c0*/  NOP ;  /* 0x0000000000007918 */ /* 0x000fc00000000000 */
[----:B------:R-:W-:-:S00]  /*05d0*/  NOP ;  /* 0x0000000000007918 */ /* 0x000fc00000000000 */
[----:B------:R-:W-:-:S00]  /*05e0*/  NOP ;  /* 0x0000000000007918 */ /* 0x000fc00000000000 */
[----:B------:R-:W-:-:S00]  /*05f0*/  NOP ;  /* 0x0000000000007918 */ /* 0x000fc00000000000 */
.L_x_5:


//--------------------- .nv.shared.reserved.0     --------------------------
	.section	.nv.shared.reserved.0,"aw",@nobits
	.weak		__nv_reservedSMEM_offset_0_alias
	.size		__nv_reservedSMEM_offset_0_alias, 0, 64
	.other		__nv_reservedSMEM_offset_0_alias,@"STO_CUDA_RESERVED_SHARED STV_DEFAULT"
__nv_reservedSMEM_offset_0_alias:
	.zero		0
	.zero		64


//--------------------- .nv.constant0._Z3addiPiS_ --------------------------
	.section	.nv.constant0._Z3addiPiS_,"a",@progbits
	.sectionflags	@""
	.align	4
.nv.constant0._Z3addiPiS_:
	.zero		920


//--------------------- SYMBOLS --------------------------

	.type		.nv.reservedSmem.offset0,@object
	.size		.nv.reservedSmem.offset0,0x4
